//
// Generated by NVIDIA NVVM Compiler
//
// Compiler Build ID: CL-36424714
// Cuda compilation tools, release 13.0, V13.0.88
// Based on NVVM 20.0.0
//

.version 9.0
.target sm_100
.address_size 64

	// .globl	_Z17cudaReduceGeneralPKfmPd
// _ZZ17cudaReduceGeneralPKfmPdE6buffer has been demoted

.visible .entry _Z17cudaReduceGeneralPKfmPd(
	.param .u64 .ptr .align 1 _Z17cudaReduceGeneralPKfmPd_param_0,
	.param .u64 _Z17cudaReduceGeneralPKfmPd_param_1,
	.param .u64 .ptr .align 1 _Z17cudaReduceGeneralPKfmPd_param_2
)
{
	.reg .pred 	%p<26>;
	.reg .b32 	%r<52>;
	.reg .b32 	%f<2>;
	.reg .b64 	%rd<15>;
	.reg .b64 	%fd<29>;
	// demoted variable
	.shared .align 8 .b8 _ZZ17cudaReduceGeneralPKfmPdE6buffer[128];
	ld.param.u64 	%rd6, [_Z17cudaReduceGeneralPKfmPd_param_0];
	ld.param.u64 	%rd7, [_Z17cudaReduceGeneralPKfmPd_param_1];
	ld.param.u64 	%rd8, [_Z17cudaReduceGeneralPKfmPd_param_2];
	mov.u32 	%r1, %tid.x;
	and.b32  	%r2, %r1, 31;
	mov.u32 	%r5, %ntid.x;
	mov.u32 	%r3, %ctaid.x;
	mad.lo.s32 	%r6, %r5, %r3, %r1;
	cvt.u64.u32 	%rd14, %r6;
	mov.u32 	%r7, %nctaid.x;
	mul.lo.s32 	%r4, %r7, %r5;
	setp.le.u64 	%p1, %rd7, %rd14;
	mov.f64 	%fd28, 0d0000000000000000;
	@%p1 bra 	$L__BB0_3;
	cvt.u64.u32 	%rd2, %r4;
	cvta.to.global.u64 	%rd3, %rd6;
	mov.f64 	%fd28, 0d0000000000000000;
$L__BB0_2:
	shl.b64 	%rd9, %rd14, 2;
	add.s64 	%rd10, %rd3, %rd9;
	ld.global.f32 	%f1, [%rd10];
	cvt.f64.f32 	%fd8, %f1;
	add.f64 	%fd28, %fd28, %fd8;
	add.s64 	%rd14, %rd14, %rd2;
	setp.lt.u64 	%p2, %rd14, %rd7;
	@%p2 bra 	$L__BB0_2;
$L__BB0_3:
	// begin inline asm
	mov.b64 {%r8,%r9}, %fd28;
	// end inline asm
	shfl.sync.down.b32	%r11|%p3, %r9, 16, 31, -1;
	shfl.sync.down.b32	%r10|%p4, %r8, 16, 31, -1;
	// begin inline asm
	mov.b64 %fd10, {%r10,%r11};
	// end inline asm
	add.f64 	%fd11, %fd28, %fd10;
	// begin inline asm
	mov.b64 {%r12,%r13}, %fd11;
	// end inline asm
	shfl.sync.down.b32	%r15|%p5, %r13, 8, 31, -1;
	shfl.sync.down.b32	%r14|%p6, %r12, 8, 31, -1;
	// begin inline asm
	mov.b64 %fd12, {%r14,%r15};
	// end inline asm
	add.f64 	%fd13, %fd11, %fd12;
	// begin inline asm
	mov.b64 {%r16,%r17}, %fd13;
	// end inline asm
	shfl.sync.down.b32	%r19|%p7, %r17, 4, 31, -1;
	shfl.sync.down.b32	%r18|%p8, %r16, 4, 31, -1;
	// begin inline asm
	mov.b64 %fd14, {%r18,%r19};
	// end inline asm
	add.f64 	%fd15, %fd13, %fd14;
	// begin inline asm
	mov.b64 {%r20,%r21}, %fd15;
	// end inline asm
	shfl.sync.down.b32	%r23|%p9, %r21, 2, 31, -1;
	shfl.sync.down.b32	%r22|%p10, %r20, 2, 31, -1;
	// begin inline asm
	mov.b64 %fd16, {%r22,%r23};
	// end inline asm
	add.f64 	%fd17, %fd15, %fd16;
	// begin inline asm
	mov.b64 {%r24,%r25}, %fd17;
	// end inline asm
	shfl.sync.down.b32	%r27|%p11, %r25, 1, 31, -1;
	shfl.sync.down.b32	%r26|%p12, %r24, 1, 31, -1;
	// begin inline asm
	mov.b64 %fd18, {%r26,%r27};
	// end inline asm
	add.f64 	%fd4, %fd17, %fd18;
	setp.ne.s32 	%p13, %r2, 0;
	@%p13 bra 	$L__BB0_5;
	shr.u32 	%r28, %r1, 2;
	and.b32  	%r29, %r28, 248;
	mov.u32 	%r30, _ZZ17cudaReduceGeneralPKfmPdE6buffer;
	add.s32 	%r31, %r30, %r29;
	st.shared.f64 	[%r31], %fd4;
$L__BB0_5:
	bar.sync 	0;
	setp.gt.u32 	%p14, %r1, 31;
	setp.gt.u32 	%p15, %r2, 15;
	or.pred  	%p16, %p14, %p15;
	@%p16 bra 	$L__BB0_8;
	setp.ne.s32 	%p17, %r2, 0;
	shl.b32 	%r49, %r2, 3;
	mov.u32 	%r50, _ZZ17cudaReduceGeneralPKfmPdE6buffer;
	add.s32 	%r51, %r50, %r49;
	ld.shared.f64 	%fd19, [%r51];
	// begin inline asm
	mov.b64 {%r33,%r34}, %fd19;
	// end inline asm
	shfl.sync.down.b32	%r36|%p18, %r34, 8, 31, -1;
	shfl.sync.down.b32	%r35|%p19, %r33, 8, 31, -1;
	// begin inline asm
	mov.b64 %fd20, {%r35,%r36};
	// end inline asm
	add.f64 	%fd21, %fd19, %fd20;
	// begin inline asm
	mov.b64 {%r37,%r38}, %fd21;
	// end inline asm
	shfl.sync.down.b32	%r40|%p20, %r38, 4, 31, -1;
	shfl.sync.down.b32	%r39|%p21, %r37, 4, 31, -1;
	// begin inline asm
	mov.b64 %fd22, {%r39,%r40};
	// end inline asm
	add.f64 	%fd23, %fd21, %fd22;
	// begin inline asm
	mov.b64 {%r41,%r42}, %fd23;
	// end inline asm
	shfl.sync.down.b32	%r44|%p22, %r42, 2, 31, -1;
	shfl.sync.down.b32	%r43|%p23, %r41, 2, 31, -1;
	// begin inline asm
	mov.b64 %fd24, {%r43,%r44};
	// end inline asm
	add.f64 	%fd25, %fd23, %fd24;
	// begin inline asm
	mov.b64 {%r45,%r46}, %fd25;
	// end inline asm
	shfl.sync.down.b32	%r48|%p24, %r46, 1, 31, -1;
	shfl.sync.down.b32	%r47|%p25, %r45, 1, 31, -1;
	// begin inline asm
	mov.b64 %fd26, {%r47,%r48};
	// end inline asm
	add.f64 	%fd5, %fd25, %fd26;
	@%p17 bra 	$L__BB0_8;
	cvta.to.global.u64 	%rd11, %rd8;
	mul.wide.u32 	%rd12, %r3, 8;
	add.s64 	%rd13, %rd11, %rd12;
	st.global.f64 	[%rd13], %fd5;
$L__BB0_8:
	ret;

}


// ===== COMPILED SASS (sm_100) =====

	.target	sm_100

	.elftype	@"ET_EXEC"


//--------------------- .note.nv.tkinfo           --------------------------
	.section	.note.nv.tkinfo,"",@"SHT_NOTE"
	.sectionflags	@"SHF_NOTE_NV_TKINFO"
	.tkinfo
        /*0018*/ 	.word	0x00000002
        /*0030*/ 	.string	""
        /*0030*/ 	.string	"ptxas"
        /*0030*/ 	.string	"Cuda compilation tools, release 13.0, V13.0.88"
        /*0030*/ 	.string	"Build cuda_13.0.r13.0/compiler.36424714_0"
        /*0030*/ 	.string	"-arch sm_100 -m 64 "



//--------------------- .note.nv.cuinfo           --------------------------
	.section	.note.nv.cuinfo,"",@"SHT_NOTE"
	.sectionflags	@"SHF_NOTE_NV_CUINFO"
        /*0018*/ 	.short	0x0002
        /*001a*/ 	.short	0x0064
        /*001c*/ 	.short	0x0082
	.zero		2


//--------------------- .nv.info                  --------------------------
	.section	.nv.info,"",@"SHT_CUDA_INFO"
	.align	4


	//----- nvinfo : EIATTR_REGCOUNT
	.align		4
        /*0000*/ 	.byte	0x04, 0x2f
        /*0002*/ 	.short	(.L_1 - .L_0)
	.align		4
.L_0:
        /*0004*/ 	.word	index@(_Z17cudaReduceGeneralPKfmPd)
        /*0008*/ 	.word	0x00000011


	//----- nvinfo : EIATTR_FRAME_SIZE
	.align		4
.L_1:
        /*000c*/ 	.byte	0x04, 0x11
        /*000e*/ 	.short	(.L_3 - .L_2)
	.align		4
.L_2:
        /*0010*/ 	.word	index@(_Z17cudaReduceGeneralPKfmPd)
        /*0014*/ 	.word	0x00000000


	//----- nvinfo : EIATTR_MIN_STACK_SIZE
	.align		4
.L_3:
        /*0018*/ 	.byte	0x04, 0x12
        /*001a*/ 	.short	(.L_5 - .L_4)
	.align		4
.L_4:
        /*001c*/ 	.word	index@(_Z17cudaReduceGeneralPKfmPd)
        /*0020*/ 	.word	0x00000000
.L_5:


//--------------------- .nv.compat                --------------------------
	.section	.nv.compat,"",@"SHT_CUDA_COMPAT_INFO"
	.align	4
        /*0000*/ 	.byte	0x02, 0x09, 0x00, 0x00, 0x02, 0x02, 0x01, 0x00, 0x02, 0x05, 0x05, 0x00, 0x03, 0x07, 0x01, 0x01
        /*0010*/ 	.byte	0x02, 0x03, 0x00, 0x00, 0x02, 0x06, 0x01, 0x00, 0x04, 0x0b, 0x08, 0x00, 0x01, 0x00, 0x00, 0x00
        /*0020*/ 	.byte	0x00, 0x00, 0x00, 0x00


//--------------------- .nv.info._Z17cudaReduceGeneralPKfmPd --------------------------
	.section	.nv.info._Z17cudaReduceGeneralPKfmPd,"",@"SHT_CUDA_INFO"
	.sectionflags	@""
	.align	4


	//----- nvinfo : EIATTR_CUDA_API_VERSION
	.align		4
        /*0000*/ 	.byte	0x04, 0x37
        /*0002*/ 	.short	(.L_7 - .L_6)
.L_6:
        /*0004*/ 	.word	0x00000082


	//----- nvinfo : EIATTR_KPARAM_INFO
	.align		4
.L_7:
        /*0008*/ 	.byte	0x04, 0x17
        /*000a*/ 	.short	(.L_9 - .L_8)
.L_8:
        /*000c*/ 	.word	0x00000000
        /*0010*/ 	.short	0x0002
        /*0012*/ 	.short	0x0010
        /*0014*/ 	.byte	0x00, 0xf5, 0x21, 0x00


	//----- nvinfo : EIATTR_KPARAM_INFO
	.align		4
.L_9:
        /*0018*/ 	.byte	0x04, 0x17
        /*001a*/ 	.short	(.L_11 - .L_10)
.L_10:
        /*001c*/ 	.word	0x00000000
        /*0020*/ 	.short	0x0001
        /*0022*/ 	.short	0x0008
        /*0024*/ 	.byte	0x00, 0xf0, 0x21, 0x00


	//----- nvinfo : EIATTR_KPARAM_INFO
	.align		4
.L_11:
        /*0028*/ 	.byte	0x04, 0x17
        /*002a*/ 	.short	(.L_13 - .L_12)
.L_12:
        /*002c*/ 	.word	0x00000000
        /*0030*/ 	.short	0x0000
        /*0032*/ 	.short	0x0000
        /*0034*/ 	.byte	0x00, 0xf5, 0x21, 0x00


	//----- nvinfo : EIATTR_SPARSE_MMA_MASK
	.align		4
.L_13:
        /*0038*/ 	.byte	0x03, 0x50
        /*003a*/ 	.short	0x0000


	//----- nvinfo : EIATTR_MAXREG_COUNT
	.align		4
        /*003c*/ 	.byte	0x03, 0x1b
        /*003e*/ 	.short	0x00ff


	//----- nvinfo : EIATTR_NUM_BARRIERS
	.align		4
        /*0040*/ 	.byte	0x02, 0x4c
        /*0042*/ 	.byte	0x01
	.zero		1


	//----- nvinfo : EIATTR_MERCURY_ISA_VERSION
	.align		4
        /*0044*/ 	.byte	0x03, 0x5f
        /*0046*/ 	.short	0x0101


	//----- nvinfo : EIATTR_COOP_GROUP_MASK_REGIDS
	.align		4
        /*0048*/ 	.byte	0x04, 0x29
        /*004a*/ 	.short	(.L_15 - .L_14)


	//   ....[0]....
.L_14:
        /*004c*/ 	.word	0xffffffff


	//   ....[1]....
        /*0050*/ 	.word	0xffffffff


	//   ....[2]....
        /*0054*/ 	.word	0xffffffff


	//   ....[3]....
        /*0058*/ 	.word	0xffffffff


	//   ....[4]....
        /*005c*/ 	.word	0xffffffff


	//   ....[5]....
        /*0060*/ 	.word	0xffffffff


	//   ....[6]....
        /*0064*/ 	.word	0xffffffff


	//   ....[7]....
        /*0068*/ 	.word	0xffffffff


	//   ....[8]....
        /*006c*/ 	.word	0xffffffff


	//   ....[9]....
        /*0070*/ 	.word	0xffffffff


	//   ....[10]....
        /*0074*/ 	.word	0xffffffff


	//   ....[11]....
        /*0078*/ 	.word	0xffffffff


	//   ....[12]....
        /*007c*/ 	.word	0xffffffff


	//   ....[13]....
        /*0080*/ 	.word	0xffffffff


	//   ....[14]....
        /*0084*/ 	.word	0xffffffff


	//   ....[15]....
        /*0088*/ 	.word	0xffffffff


	//   ....[16]....
        /*008c*/ 	.word	0xffffffff


	//   ....[17]....
        /*0090*/ 	.word	0xffffffff


	//----- nvinfo : EIATTR_COOP_GROUP_INSTR_OFFSETS
	.align		4
.L_15:
        /*0094*/ 	.byte	0x04, 0x28
        /*0096*/ 	.short	(.L_17 - .L_16)


	//   ....[0]....
.L_16:
        /*0098*/ 	.word	0x000001c0


	//   ....[1]....
        /*009c*/ 	.word	0x000001e0


	//   ....[2]....
        /*00a0*/ 	.word	0x00000240


	//   ....[3]....
        /*00a4*/ 	.word	0x00000250


	//   ....[4]....
        /*00a8*/ 	.word	0x000002a0


	//   ....[5]....
        /*00ac*/ 	.word	0x000002c0


	//   ....[6]....
        /*00b0*/ 	.word	0x000002f0


	//   ....[7]....
        /*00b4*/ 	.word	0x00000300


	//   ....[8]....
        /*00b8*/ 	.word	0x00000320


	//   ....[9]....
        /*00bc*/ 	.word	0x00000330


	//   ....[10]....
        /*00c0*/ 	.word	0x000003d0


	//   ....[11]....
        /*00c4*/ 	.word	0x000003e0


	//   ....[12]....
        /*00c8*/ 	.word	0x00000400


	//   ....[13]....
        /*00cc*/ 	.word	0x00000410


	//   ....[14]....
        /*00d0*/ 	.word	0x00000430


	//   ....[15]....
        /*00d4*/ 	.word	0x00000440


	//   ....[16]....
        /*00d8*/ 	.word	0x00000460


	//   ....[17]....
        /*00dc*/ 	.word	0x00000470


	//----- nvinfo : EIATTR_VRC_CTA_INIT_COUNT
	.align		4
.L_17:
        /*00e0*/ 	.byte	0x02, 0x4a
	.zero		1
	.zero		1


	//----- nvinfo : EIATTR_EXIT_INSTR_OFFSETS
	.align		4
        /*00e4*/ 	.byte	0x04, 0x1c
        /*00e6*/ 	.short	(.L_19 - .L_18)


	//   ....[0]....
.L_18:
        /*00e8*/ 	.word	0x00000370


	//   ....[1]....
        /*00ec*/ 	.word	0x00000480


	//   ....[2]....
        /*00f0*/ 	.word	0x000004d0


	//----- nvinfo : EIATTR_CRS_STACK_SIZE
	.align		4
.L_19:
        /*00f4*/ 	.byte	0x04, 0x1e
        /*00f6*/ 	.short	(.L_21 - .L_20)
.L_20:
        /*00f8*/ 	.word	0x00000000


	//----- nvinfo : EIATTR_CBANK_PARAM_SIZE
	.align		4
.L_21:
        /*00fc*/ 	.byte	0x03, 0x19
        /*00fe*/ 	.short	0x0018


	//----- nvinfo : EIATTR_PARAM_CBANK
	.align		4
        /*0100*/ 	.byte	0x04, 0x0a
        /*0102*/ 	.short	(.L_23 - .L_22)
	.align		4
.L_22:
        /*0104*/ 	.word	index@(.nv.constant0._Z17cudaReduceGeneralPKfmPd)
        /*0108*/ 	.short	0x0380
        /*010a*/ 	.short	0x0018


	//----- nvinfo : EIATTR_SW_WAR
	.align		4
.L_23:
        /*010c*/ 	.byte	0x04, 0x36
        /*010e*/ 	.short	(.L_25 - .L_24)
.L_24:
        /*0110*/ 	.word	0x00000008
.L_25:


//--------------------- .nv.callgraph             --------------------------
	.section	.nv.callgraph,"",@"SHT_CUDA_CALLGRAPH"
	.align	4
	.sectionentsize	8
	.align		4
        /*0000*/ 	.word	0x00000000
	.align		4
        /*0004*/ 	.word	0xffffffff
	.align		4
        /*0008*/ 	.word	0x00000000
	.align		4
        /*000c*/ 	.word	0xfffffffe
	.align		4
        /*0010*/ 	.word	0x00000000
	.align		4
        /*0014*/ 	.word	0xfffffffd
	.align		4
        /*0018*/ 	.word	0x00000000
	.align		4
        /*001c*/ 	.word	0xfffffffc


//--------------------- .text._Z17cudaReduceGeneralPKfmPd --------------------------
	.section	.text._Z17cudaReduceGeneralPKfmPd,"ax",@progbits
	.align	128
        .global         _Z17cudaReduceGeneralPKfmPd
        .type           _Z17cudaReduceGeneralPKfmPd,@function
        .size           _Z17cudaReduceGeneralPKfmPd,(.L_x_4 - _Z17cudaReduceGeneralPKfmPd)
        .other          _Z17cudaReduceGeneralPKfmPd,@"STO_CUDA_ENTRY STV_DEFAULT"
_Z17cudaReduceGeneralPKfmPd:
.text._Z17cudaReduceGeneralPKfmPd:
[----:B------:R-:W-:Y:S01]  /*0000*/  LDC R1, c[0x0][0x37c] ;  /* 0x0000df00ff017b82 */ /* 0x000fe20000000800 */
[----:B------:R-:W0:Y:S01]  /*0010*/  S2R R3, SR_TID.X ;  /* 0x0000000000037919 */ /* 0x000e220000002100 */
[----:B------:R-:W0:Y:S01]  /*0020*/  LDCU UR4, c[0x0][0x360] ;  /* 0x00006c00ff0477ac */ /* 0x000e220008000800 */
[----:B------:R-:W-:Y:S01]  /*0030*/  BSSY.RECONVERGENT B0, `(.L_x_0) ;  /* 0x0000018000007945 */ /* 0x000fe20003800200 */
[----:B------:R-:W-:Y:S01]  /*0040*/  CS2R R4, SRZ ;  /* 0x0000000000047805 */ /* 0x000fe2000001ff00 */
[----:B------:R-:W0:Y:S01]  /*0050*/  S2R R0, SR_CTAID.X ;  /* 0x0000000000007919 */ /* 0x000e220000002500 */
[----:B------:R-:W1:Y:S01]  /*0060*/  LDCU.64 UR8, c[0x0][0x388] ;  /* 0x00007100ff0877ac */ /* 0x000e620008000a00 */
[----:B------:R-:W2:Y:S01]  /*0070*/  LDCU UR5, c[0x0][0x370] ;  /* 0x00006e00ff0577ac */ /* 0x000ea20008000800 */
[----:B------:R-:W3:Y:S01]  /*0080*/  LDCU.64 UR6, c[0x0][0x358] ;  /* 0x00006b00ff0677ac */ /* 0x000ee20008000a00 */
[----:B------:R-:W4:Y:S01]  /*0090*/  LDCU.64 UR10, c[0x0][0x380] ;  /* 0x00007000ff0a77ac */ /* 0x000f220008000a00 */
[----:B0-----:R-:W-:Y:S01]  /*00a0*/  IMAD R2, R0, UR4, R3 ;  /* 0x0000000400027c24 */ /* 0x001fe2000f8e0203 */
[----:B--2---:R-:W-:-:S04]  /*00b0*/  UIMAD UR4, UR4, UR5, URZ ;  /* 0x00000005040472a4 */ /* 0x004fc8000f8e02ff */
[----:B-1----:R-:W-:-:S04]  /*00c0*/  ISETP.GE.U32.AND P0, PT, R2, UR8, PT ;  /* 0x0000000802007c0c */ /* 0x002fc8000bf06070 */
[----:B------:R-:W-:-:S13]  /*00d0*/  ISETP.GE.U32.AND.EX P0, PT, RZ, UR9, PT, P0 ;  /* 0x00000009ff007c0c */ /* 0x000fda000bf06100 */
[----:B---34-:R-:W-:Y:S05]  /*00e0*/  @P0 BRA `(.L_x_1) ;  /* 0x0000000000300947 */ /* 0x018fea0003800000 */
[----:B------:R-:W-:Y:S01]  /*00f0*/  IMAD.MOV.U32 R11, RZ, RZ, RZ ;  /* 0x000000ffff0b7224 */ /* 0x000fe200078e00ff */
[----:B------:R-:W-:-:S07]  /*0100*/  CS2R R4, SRZ ;  /* 0x0000000000047805 */ /* 0x000fce000001ff00 */
.L_x_2:
[----:B------:R-:W-:-:S04]  /*0110*/  LEA R8, P0, R2, UR10, 0x2 ;  /* 0x0000000a02087c11 */ /* 0x000fc8000f8010ff */
[----:B------:R-:W-:-:S05]  /*0120*/  LEA.HI.X R9, R2, UR11, R11, 0x2, P0 ;  /* 0x0000000b02097c11 */ /* 0x000fca00080f140b */
[----:B------:R-:W2:Y:S01]  /*0130*/  LDG.E R6, desc[UR6][R8.64] ;  /* 0x0000000608067981 */ /* 0x000ea2000c1e1900 */
[----:B------:R-:W-:-:S05]  /*0140*/  IADD3 R2, P0, PT, R2, UR4, RZ ;  /* 0x0000000402027c10 */ /* 0x000fca000ff1e0ff */
[----:B------:R-:W-:Y:S01]  /*0150*/  IMAD.X R11, RZ, RZ, R11, P0 ;  /* 0x000000ffff0b7224 */ /* 0x000fe200000e060b */
[----:B------:R-:W-:-:S04]  /*0160*/  ISETP.GE.U32.AND P0, PT, R2, UR8, PT ;  /* 0x0000000802007c0c */ /* 0x000fc8000bf06070 */
[----:B------:R-:W-:Y:S01]  /*0170*/  ISETP.GE.U32.AND.EX P0, PT, R11, UR9, PT, P0 ;  /* 0x000000090b007c0c */ /* 0x000fe2000bf06100 */
[----:B--2---:R-:W0:Y:S02]  /*0180*/  F2F.F64.F32 R6, R6 ;  /* 0x0000000600067310 */ /* 0x004e240000201800 */
[----:B0-----:R-:W-:-:S10]  /*0190*/  DADD R4, R6, R4 ;  /* 0x0000000006047229 */ /* 0x001fd40000000004 */
[----:B------:R-:W-:Y:S05]  /*01a0*/  @!P0 BRA `(.L_x_2) ;  /* 0xfffffffc00d88947 */ /* 0x000fea000383ffff */
.L_x_1:
[----:B------:R-:W-:Y:S05]  /*01b0*/  BSYNC.RECONVERGENT B0 ;  /* 0x0000000000007941 */ /* 0x000fea0003800200 */
.L_x_0:
[----:B------:R-:W-:Y:S01]  /*01c0*/  SHFL.DOWN PT, R7, R5, 0x10, 0x1f ;  /* 0x0a001f0005077f89 */ /* 0x000fe200000e0000 */
[----:B------:R-:W-:-:S03]  /*01d0*/  LOP3.LUT R2, R3, 0x1f, RZ, 0xc0, !PT ;  /* 0x0000001f03027812 */ /* 0x000fc600078ec0ff */
[----:B------:R-:W0:Y:S01]  /*01e0*/  SHFL.DOWN PT, R6, R4, 0x10, 0x1f ;  /* 0x0a001f0004067f89 */ /* 0x000e2200000e0000 */
[C---:B------:R-:W-:Y:S02]  /*01f0*/  ISETP.NE.AND P1, PT, R2.reuse, RZ, PT ;  /* 0x000000ff0200720c */ /* 0x040fe40003f25270 */
[----:B------:R-:W-:-:S04]  /*0200*/  ISETP.GT.U32.AND P0, PT, R2, 0xf, PT ;  /* 0x0000000f0200780c */ /* 0x000fc80003f04070 */
[----:B------:R-:W-:-:S07]  /*0210*/  ISETP.GT.U32.OR P0, PT, R3, 0x1f, P0 ;  /* 0x0000001f0300780c */ /* 0x000fce0000704470 */
[----:B------:R-:W1:Y:S01]  /*0220*/  @!P1 S2R R14, SR_CgaCtaId ;  /* 0x00000000000e9919 */ /* 0x000e620000008800 */
[----:B0-----:R-:W-:-:S07]  /*0230*/  DADD R6, R6, R4 ;  /* 0x0000000006067229 */ /* 0x001fce0000000004 */
[----:B------:R-:W-:Y:S04]  /*0240*/  SHFL.DOWN PT, R9, R7, 0x8, 0x1f ;  /* 0x09001f0007097f89 */ /* 0x000fe800000e0000 */
[----:B------:R-:W0:Y:S02]  /*0250*/  SHFL.DOWN PT, R8, R6, 0x8, 0x1f ;  /* 0x09001f0006087f89 */ /* 0x000e2400000e0000 */
[----:B0-----:R-:W-:Y:S01]  /*0260*/  DADD R8, R6, R8 ;  /* 0x0000000006087229 */ /* 0x001fe20000000008 */
[----:B------:R-:W-:Y:S02]  /*0270*/  @!P1 MOV R7, 0x400 ;  /* 0x0000040000079802 */ /* 0x000fe40000000f00 */
[----:B------:R-:W-:Y:S02]  /*0280*/  @!P1 SHF.R.U32.HI R6, RZ, 0x2, R3 ;  /* 0x00000002ff069819 */ /* 0x000fe40000011603 */
[----:B-1----:R-:W-:-:S02]  /*0290*/  @!P1 LEA R7, R14, R7, 0x18 ;  /* 0x000000070e079211 */ /* 0x002fc400078ec0ff */
[----:B------:R-:W-:Y:S01]  /*02a0*/  SHFL.DOWN PT, R11, R9, 0x4, 0x1f ;  /* 0x08801f00090b7f89 */ /* 0x000fe200000e0000 */
[----:B------:R-:W-:-:S03]  /*02b0*/  @!P1 LOP3.LUT R6, R6, 0xf8, RZ, 0xc0, !PT ;  /* 0x000000f806069812 */ /* 0x000fc600078ec0ff */
[----:B------:R-:W0:Y:S02]  /*02c0*/  SHFL.DOWN PT, R10, R8, 0x4, 0x1f ;  /* 0x08801f00080a7f89 */ /* 0x000e2400000e0000 */
[----:B------:R-:W-:Y:S01]  /*02d0*/  @!P1 IMAD.IADD R7, R6, 0x1, R7 ;  /* 0x0000000106079824 */ /* 0x000fe200078e0207 */
[----:B0-----:R-:W-:-:S07]  /*02e0*/  DADD R10, R8, R10 ;  /* 0x00000000080a7229 */ /* 0x001fce000000000a */
[----:B------:R-:W-:Y:S04]  /*02f0*/  SHFL.DOWN PT, R13, R11, 0x2, 0x1f ;  /* 0x08401f000b0d7f89 */ /* 0x000fe800000e0000 */
[----:B------:R-:W0:Y:S02]  /*0300*/  SHFL.DOWN PT, R12, R10, 0x2, 0x1f ;  /* 0x08401f000a0c7f89 */ /* 0x000e2400000e0000 */
[----:B0-----:R-:W-:-:S07]  /*0310*/  DADD R12, R10, R12 ;  /* 0x000000000a0c7229 */ /* 0x001fce000000000c */
[----:B------:R-:W-:Y:S04]  /*0320*/  SHFL.DOWN PT, R5, R13, 0x1, 0x1f ;  /* 0x08201f000d057f89 */ /* 0x000fe800000e0000 */
[----:B------:R-:W0:Y:S02]  /*0330*/  SHFL.DOWN PT, R4, R12, 0x1, 0x1f ;  /* 0x08201f000c047f89 */ /* 0x000e2400000e0000 */
[----:B0-----:R-:W-:-:S07]  /*0340*/  DADD R4, R12, R4 ;  /* 0x000000000c047229 */ /* 0x001fce0000000004 */
[----:B------:R0:W-:Y:S01]  /*0350*/  @!P1 STS.64 [R7], R4 ;  /* 0x0000000407009388 */ /* 0x0001e20000000a00 */
[----:B------:R-:W-:Y:S06]  /*0360*/  BAR.SYNC.DEFER_BLOCKING 0x0 ;  /* 0x0000000000007b1d */ /* 0x000fec0000010000 */
[----:B------:R-:W-:Y:S05]  /*0370*/  @P0 EXIT ;  /* 0x000000000000094d */ /* 0x000fea0003800000 */
[----:B------:R-:W1:Y:S01]  /*0380*/  S2UR UR5, SR_CgaCtaId ;  /* 0x00000000000579c3 */ /* 0x000e620000008800 */
[----:B------:R-:W-:Y:S02]  /*0390*/  UMOV UR4, 0x400 ;  /* 0x0000040000047882 */ /* 0x000fe40000000000 */
[----:B-1----:R-:W-:-:S06]  /*03a0*/  ULEA UR4, UR5, UR4, 0x18 ;  /* 0x0000000405047291 */ /* 0x002fcc000f8ec0ff */
[----:B------:R-:W-:-:S06]  /*03b0*/  LEA R2, R2, UR4, 0x3 ;  /* 0x0000000402027c11 */ /* 0x000fcc000f8e18ff */
[----:B------:R-:W0:Y:S04]  /*03c0*/  LDS.64 R2, [R2] ;  /* 0x0000000002027984 */ /* 0x000e280000000a00 */
[----:B0-----:R-:W-:Y:S04]  /*03d0*/  SHFL.DOWN PT, R5, R3, 0x8, 0x1f ;  /* 0x09001f0003057f89 */ /* 0x001fe800000e0000 */
[----:B------:R-:W0:Y:S02]  /*03e0*/  SHFL.DOWN PT, R4, R2, 0x8, 0x1f ;  /* 0x09001f0002047f89 */ /* 0x000e2400000e0000 */
[----:B0-----:R-:W-:-:S07]  /*03f0*/  DADD R4, R2, R4 ;  /* 0x0000000002047229 */ /* 0x001fce0000000004 */
[----:B------:R-:W-:Y:S04]  /*0400*/  SHFL.DOWN PT, R7, R5, 0x4, 0x1f ;  /* 0x08801f0005077f89 */ /* 0x000fe800000e0000 */
[----:B------:R-:W0:Y:S02]  /*0410*/  SHFL.DOWN PT, R6, R4, 0x4, 0x1f ;  /* 0x08801f0004067f89 */ /* 0x000e2400000e0000 */
[----:B0-----:R-:W-:-:S07]  /*0420*/  DADD R6, R4, R6 ;  /* 0x0000000004067229 */ /* 0x001fce0000000006 */
[----:B------:R-:W-:Y:S04]  /*0430*/  SHFL.DOWN PT, R9, R7, 0x2, 0x1f ;  /* 0x08401f0007097f89 */ /* 0x000fe800000e0000 */
[----:B------:R-:W0:Y:S02]  /*0440*/  SHFL.DOWN PT, R8, R6, 0x2, 0x1f ;  /* 0x08401f0006087f89 */ /* 0x000e2400000e0000 */
[----:B0-----:R-:W-:-:S07]  /*0450*/  DADD R8, R6, R8 ;  /* 0x0000000006087229 */ /* 0x001fce0000000008 */
[----:B------:R0:W1:Y:S04]  /*0460*/  SHFL.DOWN PT, R11, R9, 0x1, 0x1f ;  /* 0x08201f00090b7f89 */ /* 0x00006800000e0000 */
[----:B------:R0:W2:Y:S01]  /*0470*/  SHFL.DOWN PT, R10, R8, 0x1, 0x1f ;  /* 0x08201f00080a7f89 */ /* 0x0000a200000e0000 */
[----:B------:R-:W-:Y:S05]  /*0480*/  @P1 EXIT ;  /* 0x000000000000194d */ /* 0x000fea0003800000 */
[----:B------:R-:W3:Y:S01]  /*0490*/  LDC.64 R2, c[0x0][0x390] ;  /* 0x0000e400ff027b82 */ /* 0x000ee20000000a00 */
[----:B-12---:R-:W-:Y:S01]  /*04a0*/  DADD R10, R8, R10 ;  /* 0x00000000080a7229 */ /* 0x006fe2000000000a */
[----:B---3--:R-:W-:-:S06]  /*04b0*/  IMAD.WIDE.U32 R2, R0, 0x8, R2 ;  /* 0x0000000800027825 */ /* 0x008fcc00078e0002 */
[----:B------:R-:W-:Y:S01]  /*04c0*/  STG.E.64 desc[UR6][R2.64], R10 ;  /* 0x0000000a02007986 */ /* 0x000fe2000c101b06 */
[----:B------:R-:W-:Y:S05]  /*04d0*/  EXIT ;  /* 0x000000000000794d */ /* 0x000fea0003800000 */
.L_x_3:
[----:B------:R-:W-:-:S00]  /*04e0*/  BRA `(.L_x_3) ;  /* 0xfffffffc00fc7947 */ /* 0x000fc0000383ffff */
[----:B------:R-:W-:-:S00]  /*04f0*/  NOP ;  /* 0x0000000000007918 */ /* 0x000fc00000000000 */
        /* <DEDUP_REMOVED lines=8> */
.L_x_4:


//--------------------- .nv.shared._Z17cudaReduceGeneralPKfmPd --------------------------
	.section	.nv.shared._Z17cudaReduceGeneralPKfmPd,"aw",@nobits
	.sectionflags	@""
	.align	8
.nv.shared._Z17cudaReduceGeneralPKfmPd:
	.zero		1152


//--------------------- .nv.shared.reserved.0     --------------------------
	.section	.nv.shared.reserved.0,"aw",@nobits
	.weak		__nv_reservedSMEM_offset_0_alias
	.size		__nv_reservedSMEM_offset_0_alias, 0, 64
	.other		__nv_reservedSMEM_offset_0_alias,@"STO_CUDA_RESERVED_SHARED STV_DEFAULT"
__nv_reservedSMEM_offset_0_alias:
	.zero		0
	.zero		64


//--------------------- .nv.constant0._Z17cudaReduceGeneralPKfmPd --------------------------
	.section	.nv.constant0._Z17cudaReduceGeneralPKfmPd,"a",@progbits
	.sectionflags	@""
	.align	4
.nv.constant0._Z17cudaReduceGeneralPKfmPd:
	.zero		920


//--------------------- SYMBOLS --------------------------

	.type		.nv.reservedSmem.offset0,@object
	.size		.nv.reservedSmem.offset0,0x4
	.type		.nv.reservedSmem.cap,@object
	.size		.nv.reservedSmem.cap,0x4
